//
// Generated by NVIDIA NVVM Compiler
//
// Compiler Build ID: CL-36424714
// Cuda compilation tools, release 13.0, V13.0.88
// Based on NVVM 20.0.0
//

.version 9.0
.target sm_100
.address_size 64

	// .globl	default_function_kernel

.visible .entry default_function_kernel(
	.param .u64 .ptr .align 1 default_function_kernel_param_0,
	.param .u64 .ptr .align 1 default_function_kernel_param_1
)
{
	.reg .pred 	%p<4>;
	.reg .b32 	%r<13>;
	.reg .b32 	%f<56>;
	.reg .b64 	%rd<13>;

	ld.param.u64 	%rd7, [default_function_kernel_param_0];
	ld.param.u64 	%rd6, [default_function_kernel_param_1];
	cvta.to.global.u64 	%rd8, %rd7;
	add.s64 	%rd1, %rd8, 48;
	mov.b32 	%r10, 0;
	mov.f32 	%f55, 0f3F800000;
$L__BB0_1:
	mul.wide.u32 	%rd9, %r10, 11424;
	add.s64 	%rd2, %rd1, %rd9;
	mov.b32 	%r11, 0;
$L__BB0_2:
	mul.wide.u32 	%rd10, %r11, 672;
	add.s64 	%rd12, %rd2, %rd10;
	mov.b32 	%r12, 0;
$L__BB0_3:
	ld.global.nc.f32 	%f6, [%rd12+-48];
	mul.f32 	%f7, %f55, %f6;
	ld.global.nc.f32 	%f8, [%rd12+-44];
	mul.f32 	%f9, %f7, %f8;
	ld.global.nc.f32 	%f10, [%rd12+-40];
	mul.f32 	%f11, %f9, %f10;
	ld.global.nc.f32 	%f12, [%rd12+-36];
	mul.f32 	%f13, %f11, %f12;
	ld.global.nc.f32 	%f14, [%rd12+-32];
	mul.f32 	%f15, %f13, %f14;
	ld.global.nc.f32 	%f16, [%rd12+-28];
	mul.f32 	%f17, %f15, %f16;
	ld.global.nc.f32 	%f18, [%rd12+-24];
	mul.f32 	%f19, %f17, %f18;
	ld.global.nc.f32 	%f20, [%rd12+-20];
	mul.f32 	%f21, %f19, %f20;
	ld.global.nc.f32 	%f22, [%rd12+-16];
	mul.f32 	%f23, %f21, %f22;
	ld.global.nc.f32 	%f24, [%rd12+-12];
	mul.f32 	%f25, %f23, %f24;
	ld.global.nc.f32 	%f26, [%rd12+-8];
	mul.f32 	%f27, %f25, %f26;
	ld.global.nc.f32 	%f28, [%rd12+-4];
	mul.f32 	%f29, %f27, %f28;
	ld.global.nc.f32 	%f30, [%rd12];
	mul.f32 	%f31, %f29, %f30;
	ld.global.nc.f32 	%f32, [%rd12+4];
	mul.f32 	%f33, %f31, %f32;
	ld.global.nc.f32 	%f34, [%rd12+8];
	mul.f32 	%f35, %f33, %f34;
	ld.global.nc.f32 	%f36, [%rd12+12];
	mul.f32 	%f37, %f35, %f36;
	ld.global.nc.f32 	%f38, [%rd12+16];
	mul.f32 	%f39, %f37, %f38;
	ld.global.nc.f32 	%f40, [%rd12+20];
	mul.f32 	%f41, %f39, %f40;
	ld.global.nc.f32 	%f42, [%rd12+24];
	mul.f32 	%f43, %f41, %f42;
	ld.global.nc.f32 	%f44, [%rd12+28];
	mul.f32 	%f45, %f43, %f44;
	ld.global.nc.f32 	%f46, [%rd12+32];
	mul.f32 	%f47, %f45, %f46;
	ld.global.nc.f32 	%f48, [%rd12+36];
	mul.f32 	%f49, %f47, %f48;
	ld.global.nc.f32 	%f50, [%rd12+40];
	mul.f32 	%f51, %f49, %f50;
	ld.global.nc.f32 	%f52, [%rd12+44];
	mul.f32 	%f55, %f51, %f52;
	add.s32 	%r12, %r12, 2;
	add.s64 	%rd12, %rd12, 96;
	setp.ne.s32 	%p1, %r12, 14;
	@%p1 bra 	$L__BB0_3;
	add.s32 	%r11, %r11, 1;
	setp.ne.s32 	%p2, %r11, 17;
	@%p2 bra 	$L__BB0_2;
	add.s32 	%r10, %r10, 1;
	setp.ne.s32 	%p3, %r10, 4;
	@%p3 bra 	$L__BB0_1;
	cvta.to.global.u64 	%rd11, %rd6;
	st.global.f32 	[%rd11], %f55;
	ret;

}


// ===== COMPILED SASS (sm_100) =====

	.target	sm_100

	.elftype	@"ET_EXEC"


//--------------------- .note.nv.tkinfo           --------------------------
	.section	.note.nv.tkinfo,"",@"SHT_NOTE"
	.sectionflags	@"SHF_NOTE_NV_TKINFO"
	.tkinfo
        /*0018*/ 	.word	0x00000002
        /*0030*/ 	.string	""
        /*0030*/ 	.string	"ptxas"
        /*0030*/ 	.string	"Cuda compilation tools, release 13.0, V13.0.88"
        /*0030*/ 	.string	"Build cuda_13.0.r13.0/compiler.36424714_0"
        /*0030*/ 	.string	"-arch sm_100 -m 64 "



//--------------------- .note.nv.cuinfo           --------------------------
	.section	.note.nv.cuinfo,"",@"SHT_NOTE"
	.sectionflags	@"SHF_NOTE_NV_CUINFO"
        /*0018*/ 	.short	0x0002
        /*001a*/ 	.short	0x0064
        /*001c*/ 	.short	0x0082
	.zero		2


//--------------------- .nv.info                  --------------------------
	.section	.nv.info,"",@"SHT_CUDA_INFO"
	.align	4


	//----- nvinfo : EIATTR_REGCOUNT
	.align		4
        /*0000*/ 	.byte	0x04, 0x2f
        /*0002*/ 	.short	(.L_1 - .L_0)
	.align		4
.L_0:
        /*0004*/ 	.word	index@(default_function_kernel)
        /*0008*/ 	.word	0x0000001e


	//----- nvinfo : EIATTR_FRAME_SIZE
	.align		4
.L_1:
        /*000c*/ 	.byte	0x04, 0x11
        /*000e*/ 	.short	(.L_3 - .L_2)
	.align		4
.L_2:
        /*0010*/ 	.word	index@(default_function_kernel)
        /*0014*/ 	.word	0x00000000


	//----- nvinfo : EIATTR_MIN_STACK_SIZE
	.align		4
.L_3:
        /*0018*/ 	.byte	0x04, 0x12
        /*001a*/ 	.short	(.L_5 - .L_4)
	.align		4
.L_4:
        /*001c*/ 	.word	index@(default_function_kernel)
        /*0020*/ 	.word	0x00000000
.L_5:


//--------------------- .nv.compat                --------------------------
	.section	.nv.compat,"",@"SHT_CUDA_COMPAT_INFO"
	.align	4
        /*0000*/ 	.byte	0x02, 0x09, 0x00, 0x00, 0x02, 0x02, 0x01, 0x00, 0x02, 0x05, 0x05, 0x00, 0x03, 0x07, 0x01, 0x01
        /*0010*/ 	.byte	0x02, 0x03, 0x00, 0x00, 0x02, 0x06, 0x01, 0x00, 0x04, 0x0b, 0x08, 0x00, 0x09, 0x00, 0x00, 0x00
        /*0020*/ 	.byte	0x00, 0x00, 0x00, 0x00


//--------------------- .nv.info.default_function_kernel --------------------------
	.section	.nv.info.default_function_kernel,"",@"SHT_CUDA_INFO"
	.sectionflags	@""
	.align	4


	//----- nvinfo : EIATTR_CUDA_API_VERSION
	.align		4
        /*0000*/ 	.byte	0x04, 0x37
        /*0002*/ 	.short	(.L_7 - .L_6)
.L_6:
        /*0004*/ 	.word	0x00000082


	//----- nvinfo : EIATTR_KPARAM_INFO
	.align		4
.L_7:
        /*0008*/ 	.byte	0x04, 0x17
        /*000a*/ 	.short	(.L_9 - .L_8)
.L_8:
        /*000c*/ 	.word	0x00000000
        /*0010*/ 	.short	0x0001
        /*0012*/ 	.short	0x0008
        /*0014*/ 	.byte	0x00, 0xf5, 0x21, 0x00


	//----- nvinfo : EIATTR_KPARAM_INFO
	.align		4
.L_9:
        /*0018*/ 	.byte	0x04, 0x17
        /*001a*/ 	.short	(.L_11 - .L_10)
.L_10:
        /*001c*/ 	.word	0x00000000
        /*0020*/ 	.short	0x0000
        /*0022*/ 	.short	0x0000
        /*0024*/ 	.byte	0x00, 0xf5, 0x21, 0x00


	//----- nvinfo : EIATTR_SPARSE_MMA_MASK
	.align		4
.L_11:
        /*0028*/ 	.byte	0x03, 0x50
        /*002a*/ 	.short	0x0000


	//----- nvinfo : EIATTR_MAXREG_COUNT
	.align		4
        /*002c*/ 	.byte	0x03, 0x1b
        /*002e*/ 	.short	0x00ff


	//----- nvinfo : EIATTR_MERCURY_ISA_VERSION
	.align		4
        /*0030*/ 	.byte	0x03, 0x5f
        /*0032*/ 	.short	0x0101


	//----- nvinfo : EIATTR_VRC_CTA_INIT_COUNT
	.align		4
        /*0034*/ 	.byte	0x02, 0x4a
	.zero		1
	.zero		1


	//----- nvinfo : EIATTR_EXIT_INSTR_OFFSETS
	.align		4
        /*0038*/ 	.byte	0x04, 0x1c
        /*003a*/ 	.short	(.L_13 - .L_12)


	//   ....[0]....
.L_12:
        /*003c*/ 	.word	0x00000dc0


	//----- nvinfo : EIATTR_CBANK_PARAM_SIZE
	.align		4
.L_13:
        /*0040*/ 	.byte	0x03, 0x19
        /*0042*/ 	.short	0x0010


	//----- nvinfo : EIATTR_PARAM_CBANK
	.align		4
        /*0044*/ 	.byte	0x04, 0x0a
        /*0046*/ 	.short	(.L_15 - .L_14)
	.align		4
.L_14:
        /*0048*/ 	.word	index@(.nv.constant0.default_function_kernel)
        /*004c*/ 	.short	0x0380
        /*004e*/ 	.short	0x0010


	//----- nvinfo : EIATTR_SW_WAR
	.align		4
.L_15:
        /*0050*/ 	.byte	0x04, 0x36
        /*0052*/ 	.short	(.L_17 - .L_16)
.L_16:
        /*0054*/ 	.word	0x00000008
.L_17:


//--------------------- .nv.callgraph             --------------------------
	.section	.nv.callgraph,"",@"SHT_CUDA_CALLGRAPH"
	.align	4
	.sectionentsize	8
	.align		4
        /*0000*/ 	.word	0x00000000
	.align		4
        /*0004*/ 	.word	0xffffffff
	.align		4
        /*0008*/ 	.word	0x00000000
	.align		4
        /*000c*/ 	.word	0xfffffffe
	.align		4
        /*0010*/ 	.word	0x00000000
	.align		4
        /*0014*/ 	.word	0xfffffffd
	.align		4
        /*0018*/ 	.word	0x00000000
	.align		4
        /*001c*/ 	.word	0xfffffffc


//--------------------- .text.default_function_kernel --------------------------
	.section	.text.default_function_kernel,"ax",@progbits
	.align	128
        .global         default_function_kernel
        .type           default_function_kernel,@function
        .size           default_function_kernel,(.L_x_4 - default_function_kernel)
        .other          default_function_kernel,@"STO_CUDA_ENTRY STV_DEFAULT"
default_function_kernel:
.text.default_function_kernel:
[----:B------:R-:W-:Y:S01]  /*0000*/  LDC R1, c[0x0][0x37c] ;  /* 0x0000df00ff017b82 */ /* 0x000fe20000000800 */
[----:B------:R-:W0:Y:S01]  /*0010*/  LDCU.64 UR4, c[0x0][0x380] ;  /* 0x00007000ff0477ac */ /* 0x000e220008000a00 */
[----:B------:R-:W-:Y:S01]  /*0020*/  HFMA2 R0, -RZ, RZ, 0, 0 ;  /* 0x00000000ff007431 */ /* 0x000fe200000001ff */
[----:B------:R-:W-:Y:S01]  /*0030*/  MOV R12, 0x3f800000 ;  /* 0x3f800000000c7802 */ /* 0x000fe20000000f00 */
[----:B------:R-:W1:Y:S01]  /*0040*/  LDCU.64 UR8, c[0x0][0x358] ;  /* 0x00006b00ff0877ac */ /* 0x000e620008000a00 */
[----:B0-----:R-:W-:-:S04]  /*0050*/  UIADD3 UR4, UP0, UPT, UR4, 0x30, URZ ;  /* 0x0000003004047890 */ /* 0x001fc8000ff1e0ff */
[----:B-1----:R-:W-:-:S12]  /*0060*/  UIADD3.X UR5, UPT, UPT, URZ, UR5, URZ, UP0, !UPT ;  /* 0x00000005ff057290 */ /* 0x002fd800087fe4ff */
.L_x_2:
[----:B------:R-:W-:Y:S02]  /*0070*/  MOV R2, UR4 ;  /* 0x0000000400027c02 */ /* 0x000fe40008000f00 */
[----:B------:R-:W-:Y:S02]  /*0080*/  MOV R3, UR5 ;  /* 0x0000000500037c02 */ /* 0x000fe40008000f00 */
[----:B------:R-:W-:Y:S01]  /*0090*/  MOV R7, RZ ;  /* 0x000000ff00077202 */ /* 0x000fe20000000f00 */
[C---:B------:R-:W-:Y:S01]  /*00a0*/  IMAD.WIDE.U32 R2, R0.reuse, 0x2ca0, R2 ;  /* 0x00002ca000027825 */ /* 0x040fe200078e0002 */
[----:B------:R-:W-:-:S04]  /*00b0*/  IADD3 R0, PT, PT, R0, 0x1, RZ ;  /* 0x0000000100007810 */ /* 0x000fc80007ffe0ff */
[----:B------:R-:W-:-:S13]  /*00c0*/  ISETP.NE.AND P0, PT, R0, 0x4, PT ;  /* 0x000000040000780c */ /* 0x000fda0003f05270 */
.L_x_1:
[----:B------:R-:W-:-:S05]  /*00d0*/  IMAD.WIDE.U32 R4, R7, 0x2a0, R2 ;  /* 0x000002a007047825 */ /* 0x000fca00078e0002 */
[----:B------:R-:W2:Y:S04]  /*00e0*/  LDG.E.CONSTANT R25, desc[UR8][R4.64+-0x30] ;  /* 0xffffd00804197981 */ /* 0x000ea8000c1e9900 */
[----:B------:R-:W3:Y:S04]  /*00f0*/  LDG.E.CONSTANT R26, desc[UR8][R4.64+-0x2c] ;  /* 0xffffd408041a7981 */ /* 0x000ee8000c1e9900 */
[----:B------:R-:W4:Y:S04]  /*0100*/  LDG.E.CONSTANT R24, desc[UR8][R4.64+-0x28] ;  /* 0xffffd80804187981 */ /* 0x000f28000c1e9900 */
[----:B------:R-:W5:Y:S04]  /*0110*/  LDG.E.CONSTANT R23, desc[UR8][R4.64+-0x24] ;  /* 0xffffdc0804177981 */ /* 0x000f68000c1e9900 */
        /* <DEDUP_REMOVED lines=14> */
[----:B------:R-:W5:Y:S01]  /*0200*/  LDG.E.CONSTANT R21, desc[UR8][R4.64+0x18] ;  /* 0x0000180804157981 */ /* 0x000f62000c1e9900 */
[----:B--2---:R-:W-:-:S03]  /*0210*/  FMUL R25, R25, R12 ;  /* 0x0000000c19197220 */ /* 0x004fc60000400000 */
[----:B------:R-:W2:Y:S01]  /*0220*/  LDG.E.CONSTANT R12, desc[UR8][R4.64+0x1c] ;  /* 0x00001c08040c7981 */ /* 0x000ea2000c1e9900 */
[----:B---3--:R-:W-:-:S03]  /*0230*/  FMUL R27, R25, R26 ;  /* 0x0000001a191b7220 */ /* 0x008fc60000400000 */
[----:B------:R-:W3:Y:S01]  /*0240*/  LDG.E.CONSTANT R25, desc[UR8][R4.64+0x20] ;  /* 0x0000200804197981 */ /* 0x000ee2000c1e9900 */
[----:B----4-:R-:W-:-:S03]  /*0250*/  FMUL R26, R27, R24 ;  /* 0x000000181b1a7220 */ /* 0x010fc60000400000 */
[----:B------:R-:W4:Y:S01]  /*0260*/  LDG.E.CONSTANT R24, desc[UR8][R4.64+0x24] ;  /* 0x0000240804187981 */ /* 0x000f22000c1e9900 */
[----:B-----5:R-:W-:-:S03]  /*0270*/  FMUL R27, R26, R23 ;  /* 0x000000171a1b7220 */ /* 0x020fc60000400000 */
[----:B------:R-:W5:Y:S01]  /*0280*/  LDG.E.CONSTANT R23, desc[UR8][R4.64+0x28] ;  /* 0x0000280804177981 */ /* 0x000f62000c1e9900 */
[----:B------:R-:W-:-:S03]  /*0290*/  FMUL R27, R27, R22 ;  /* 0x000000161b1b7220 */ /* 0x000fc60000400000 */
[----:B------:R0:W5:Y:S01]  /*02a0*/  LDG.E.CONSTANT R22, desc[UR8][R4.64+0x2c] ;  /* 0x00002c0804167981 */ /* 0x000162000c1e9900 */
[----:B------:R-:W-:Y:S01]  /*02b0*/  IADD3 R7, PT, PT, R7, 0x1, RZ ;  /* 0x0000000107077810 */ /* 0x000fe20007ffe0ff */
[----:B------:R-:W-:Y:S01]  /*02c0*/  FMUL R27, R27, R6 ;  /* 0x000000061b1b7220 */ /* 0x000fe20000400000 */
[----:B------:R-:W-:Y:S02]  /*02d0*/  UMOV UR6, 0x2 ;  /* 0x0000000200067882 */ /* 0x000fe40000000000 */
[----:B------:R-:W-:Y:S01]  /*02e0*/  ISETP.NE.AND P1, PT, R7, 0x11, PT ;  /* 0x000000110700780c */ /* 0x000fe20003f25270 */
[----:B------:R-:W-:-:S04]  /*02f0*/  FMUL R8, R27, R8 ;  /* 0x000000081b087220 */ /* 0x000fc80000400000 */
[----:B------:R-:W-:Y:S01]  /*0300*/  FMUL R9, R8, R9 ;  /* 0x0000000908097220 */ /* 0x000fe20000400000 */
[----:B0-----:R-:W-:-:S03]  /*0310*/  IADD3 R4, P2, PT, R4, 0x60, RZ ;  /* 0x0000006004047810 */ /* 0x001fc60007f5e0ff */
[----:B------:R-:W-:Y:S01]  /*0320*/  FMUL R10, R9, R10 ;  /* 0x0000000a090a7220 */ /* 0x000fe20000400000 */
[----:B------:R-:W-:-:S03]  /*0330*/  IADD3.X R5, PT, PT, RZ, R5, RZ, P2, !PT ;  /* 0x00000005ff057210 */ /* 0x000fc600017fe4ff */
[----:B------:R-:W-:-:S04]  /*0340*/  FMUL R10, R10, R11 ;  /* 0x0000000b0a0a7220 */ /* 0x000fc80000400000 */
        /* <DEDUP_REMOVED lines=9> */
[----:B--2---:R-:W-:-:S04]  /*03e0*/  FMUL R12, R21, R12 ;  /* 0x0000000c150c7220 */ /* 0x004fc80000400000 */
[----:B---3--:R-:W-:-:S04]  /*03f0*/  FMUL R25, R12, R25 ;  /* 0x000000190c197220 */ /* 0x008fc80000400000 */
[----:B----4-:R-:W-:-:S04]  /*0400*/  FMUL R24, R25, R24 ;  /* 0x0000001819187220 */ /* 0x010fc80000400000 */
[----:B-----5:R-:W-:-:S04]  /*0410*/  FMUL R23, R24, R23 ;  /* 0x0000001718177220 */ /* 0x020fc80000400000 */
[----:B------:R-:W-:-:S07]  /*0420*/  FMUL R12, R23, R22 ;  /* 0x00000016170c7220 */ /* 0x000fce0000400000 */
.L_x_0:
        /* <DEDUP_REMOVED lines=22> */
[----:B---3--:R-:W-:-:S04]  /*0590*/  FMUL R12, R12, R27 ;  /* 0x0000001b0c0c7220 */ /* 0x008fc80000400000 */
[----:B----4-:R-:W-:Y:S02]  /*05a0*/  FMUL R27, R12, R15 ;  /* 0x0000000f0c1b7220 */ /* 0x010fe40000400000 */
[----:B------:R-:W3:Y:S02]  /*05b0*/  LDG.E.CONSTANT R15, desc[UR8][R4.64+0x24] ;  /* 0x00002408040f7981 */ /* 0x000ee4000c1e9900 */
[----:B-----5:R-:W-:Y:S02]  /*05c0*/  FMUL R12, R27, R14 ;  /* 0x0000000e1b0c7220 */ /* 0x020fe40000400000 */
[----:B------:R-:W4:Y:S02]  /*05d0*/  LDG.E.CONSTANT R14, desc[UR8][R4.64+0x28] ;  /* 0x00002808040e7981 */ /* 0x000f24000c1e9900 */
[----:B------:R-:W-:Y:S02]  /*05e0*/  FMUL R27, R12, R13 ;  /* 0x0000000d0c1b7220 */ /* 0x000fe40000400000 */
[----:B------:R-:W5:Y:S02]  /*05f0*/  LDG.E.CONSTANT R13, desc[UR8][R4.64+0x2c] ;  /* 0x00002c08040d7981 */ /* 0x000f64000c1e9900 */
[----:B------:R-:W-:-:S02]  /*0600*/  FMUL R26, R27, R26 ;  /* 0x0000001a1b1a7220 */ /* 0x000fc40000400000 */
[----:B------:R-:W5:Y:S02]  /*0610*/  LDG.E.CONSTANT R12, desc[UR8][R4.64+0x30] ;  /* 0x00003008040c7981 */ /* 0x000f64000c1e9900 */
[----:B------:R-:W-:Y:S02]  /*0620*/  FMUL R27, R26, R21 ;  /* 0x000000151a1b7220 */ /* 0x000fe40000400000 */
[----:B------:R-:W5:Y:S02]  /*0630*/  LDG.E.CONSTANT R21, desc[UR8][R4.64+0x34] ;  /* 0x0000340804157981 */ /* 0x000f64000c1e9900 */
        /* <DEDUP_REMOVED lines=24> */
[----:B--2---:R-:W-:Y:S02]  /*07c0*/  FMUL R27, R26, R17 ;  /* 0x000000111a1b7220 */ /* 0x004fe40000400000 */
[----:B------:R-:W2:Y:S02]  /*07d0*/  LDG.E.CONSTANT R17, desc[UR8][R4.64+0x68] ;  /* 0x0000680804117981 */ /* 0x000ea4000c1e9900 */
[----:B------:R-:W-:-:S02]  /*07e0*/  FMUL R26, R27, R16 ;  /* 0x000000101b1a7220 */ /* 0x000fc40000400000 */
[----:B------:R-:W2:Y:S02]  /*07f0*/  LDG.E.CONSTANT R16, desc[UR8][R4.64+0x6c] ;  /* 0x00006c0804107981 */ /* 0x000ea4000c1e9900 */
[----:B---3--:R-:W-:Y:S02]  /*0800*/  FMUL R27, R26, R15 ;  /* 0x0000000f1a1b7220 */ /* 0x008fe40000400000 */
[----:B------:R-:W3:Y:S02]  /*0810*/  LDG.E.CONSTANT R15, desc[UR8][R4.64+0x70] ;  /* 0x00007008040f7981 */ /* 0x000ee4000c1e9900 */
[----:B----4-:R-:W-:Y:S02]  /*0820*/  FMUL R26, R27, R14 ;  /* 0x0000000e1b1a7220 */ /* 0x010fe40000400000 */
[----:B------:R-:W4:Y:S02]  /*0830*/  LDG.E.CONSTANT R14, desc[UR8][R4.64+0x74] ;  /* 0x00007408040e7981 */ /* 0x000f24000c1e9900 */
[----:B-----5:R-:W-:-:S02]  /*0840*/  FMUL R27, R26, R13 ;  /* 0x0000000d1a1b7220 */ /* 0x020fc40000400000 */
        /* <DEDUP_REMOVED lines=29> */
[----:B--2---:R-:W-:-:S02]  /*0a20*/  FMUL R27, R26, R17 ;  /* 0x000000111a1b7220 */ /* 0x004fc40000400000 */
[----:B------:R-:W2:Y:S02]  /*0a30*/  LDG.E.CONSTANT R17, desc[UR8][R4.64+0xb4] ;  /* 0x0000b40804117981 */ /* 0x000ea4000c1e9900 */
[----:B------:R-:W-:Y:S02]  /*0a40*/  FMUL R26, R27, R16 ;  /* 0x000000101b1a7220 */ /* 0x000fe40000400000 */
[----:B------:R-:W2:Y:S02]  /*0a50*/  LDG.E.CONSTANT R16, desc[UR8][R4.64+0xb8] ;  /* 0x0000b80804107981 */ /* 0x000ea4000c1e9900 */
[----:B---3--:R-:W-:Y:S02]  /*0a60*/  FMUL R27, R26, R15 ;  /* 0x0000000f1a1b7220 */ /* 0x008fe40000400000 */
[----:B------:R-:W3:Y:S02]  /*0a70*/  LDG.E.CONSTANT R15, desc[UR8][R4.64+0xbc] ;  /* 0x0000bc08040f7981 */ /* 0x000ee4000c1e9900 */
[----:B----4-:R-:W-:-:S02]  /*0a80*/  FMUL R26, R27, R14 ;  /* 0x0000000e1b1a7220 */ /* 0x010fc40000400000 */
[----:B------:R-:W4:Y:S02]  /*0a90*/  LDG.E.CONSTANT R14, desc[UR8][R4.64+0xc0] ;  /* 0x0000c008040e7981 */ /* 0x000f24000c1e9900 */
[----:B-----5:R-:W-:Y:S02]  /*0aa0*/  FMUL R27, R26, R13 ;  /* 0x0000000d1a1b7220 */ /* 0x020fe40000400000 */
        /* <DEDUP_REMOVED lines=20> */
[----:B------:R0:W5:Y:S02]  /*0bf0*/  LDG.E.CONSTANT R9, desc[UR8][R4.64+0xec] ;  /* 0x0000ec0804097981 */ /* 0x000164000c1e9900 */
[----:B------:R-:W-:-:S04]  /*0c00*/  FMUL R27, R27, R8 ;  /* 0x000000081b1b7220 */ /* 0x000fc80000400000 */
[----:B------:R-:W-:-:S04]  /*0c10*/  FMUL R6, R27, R6 ;  /* 0x000000061b067220 */ /* 0x000fc80000400000 */
[----:B------:R-:W-:-:S04]  /*0c20*/  FMUL R19, R6, R19 ;  /* 0x0000001306137220 */ /* 0x000fc80000400000 */
[----:B------:R-:W-:Y:S01]  /*0c30*/  FMUL R18, R19, R18 ;  /* 0x0000001213127220 */ /* 0x000fe20000400000 */
[----:B------:R-:W-:-:S04]  /*0c40*/  UIADD3 UR6, UPT, UPT, UR6, 0x6, URZ ;  /* 0x0000000606067890 */ /* 0x000fc8000fffe0ff */
[----:B------:R-:W-:Y:S01]  /*0c50*/  UISETP.NE.AND UP0, UPT, UR6, 0xe, UPT ;  /* 0x0000000e0600788c */ /* 0x000fe2000bf05270 */
[----:B0-----:R-:W-:-:S04]  /*0c60*/  IADD3 R4, P2, PT, R4, 0x120, RZ ;  /* 0x0000012004047810 */ /* 0x001fc80007f5e0ff */
[----:B------:R-:W-:Y:S01]  /*0c70*/  IADD3.X R5, PT, PT, RZ, R5, RZ, P2, !PT ;  /* 0x00000005ff057210 */ /* 0x000fe200017fe4ff */
[----:B--2---:R-:W-:-:S04]  /*0c80*/  FMUL R17, R18, R17 ;  /* 0x0000001112117220 */ /* 0x004fc80000400000 */
[----:B------:R-:W-:-:S04]  /*0c90*/  FMUL R16, R17, R16 ;  /* 0x0000001011107220 */ /* 0x000fc80000400000 */
[----:B---3--:R-:W-:-:S04]  /*0ca0*/  FMUL R15, R16, R15 ;  /* 0x0000000f100f7220 */ /* 0x008fc80000400000 */
[----:B----4-:R-:W-:-:S04]  /*0cb0*/  FMUL R14, R15, R14 ;  /* 0x0000000e0f0e7220 */ /* 0x010fc80000400000 */
[----:B-----5:R-:W-:-:S04]  /*0cc0*/  FMUL R13, R14, R13 ;  /* 0x0000000d0e0d7220 */ /* 0x020fc80000400000 */
        /* <DEDUP_REMOVED lines=9> */
[----:B------:R-:W-:Y:S01]  /*0d60*/  FMUL R12, R10, R9 ;  /* 0x000000090a0c7220 */ /* 0x000fe20000400000 */
[----:B------:R-:W-:Y:S06]  /*0d70*/  BRA.U UP0, `(.L_x_0) ;  /* 0xfffffff500ac7547 */ /* 0x000fec000b83ffff */
[----:B------:R-:W-:Y:S05]  /*0d80*/  @P1 BRA `(.L_x_1) ;  /* 0xfffffff000d01947 */ /* 0x000fea000383ffff */
[----:B------:R-:W-:Y:S05]  /*0d90*/  @P0 BRA `(.L_x_2) ;  /* 0xfffffff000b40947 */ /* 0x000fea000383ffff */
[----:B------:R-:W0:Y:S02]  /*0da0*/  LDC.64 R2, c[0x0][0x388] ;  /* 0x0000e200ff027b82 */ /* 0x000e240000000a00 */
[----:B0-----:R-:W-:Y:S01]  /*0db0*/  STG.E desc[UR8][R2.64], R12 ;  /* 0x0000000c02007986 */ /* 0x001fe2000c101908 */
[----:B------:R-:W-:Y:S05]  /*0dc0*/  EXIT ;  /* 0x000000000000794d */ /* 0x000fea0003800000 */
.L_x_3:
[----:B------:R-:W-:-:S00]  /*0dd0*/  BRA `(.L_x_3) ;  /* 0xfffffffc00fc7947 */ /* 0x000fc0000383ffff */
[----:B------:R-:W-:-:S00]  /*0de0*/  NOP ;  /* 0x0000000000007918 */ /* 0x000fc00000000000 */
        /* <DEDUP_REMOVED lines=9> */
.L_x_4:


//--------------------- .nv.shared.reserved.0     --------------------------
	.section	.nv.shared.reserved.0,"aw",@nobits
	.weak		__nv_reservedSMEM_offset_0_alias
	.size		__nv_reservedSMEM_offset_0_alias, 0, 64
	.other		__nv_reservedSMEM_offset_0_alias,@"STO_CUDA_RESERVED_SHARED STV_DEFAULT"
__nv_reservedSMEM_offset_0_alias:
	.zero		0
	.zero		64


//--------------------- .nv.constant0.default_function_kernel --------------------------
	.section	.nv.constant0.default_function_kernel,"a",@progbits
	.sectionflags	@""
	.align	4
.nv.constant0.default_function_kernel:
	.zero		912


//--------------------- SYMBOLS --------------------------

	.type		.nv.reservedSmem.offset0,@object
	.size		.nv.reservedSmem.offset0,0x4
